//
// Generated by NVIDIA NVVM Compiler
//
// Compiler Build ID: CL-36424714
// Cuda compilation tools, release 13.0, V13.0.88
// Based on NVVM 20.0.0
//

.version 9.0
.target sm_100
.address_size 64

	// .globl	_Z8T_binaryPiS_
.extern .shared .align 16 .b8 sdata[];

.visible .entry _Z8T_binaryPiS_(
	.param .u64 .ptr .align 1 _Z8T_binaryPiS__param_0,
	.param .u64 .ptr .align 1 _Z8T_binaryPiS__param_1
)
{
	.reg .b32 	%r<8>;
	.reg .b64 	%rd<9>;

	ld.param.u64 	%rd1, [_Z8T_binaryPiS__param_0];
	ld.param.u64 	%rd2, [_Z8T_binaryPiS__param_1];
	cvta.to.global.u64 	%rd3, %rd1;
	cvta.to.global.u64 	%rd4, %rd2;
	mov.u32 	%r1, %ctaid.x;
	mov.u32 	%r2, %ntid.x;
	mov.u32 	%r3, %tid.x;
	mul.wide.u32 	%rd5, %r3, 4;
	add.s64 	%rd6, %rd4, %rd5;
	ld.global.u32 	%r4, [%rd6];
	div.u32 	%r5, %r1, %r4;
	and.b32  	%r6, %r5, 1;
	mad.lo.s32 	%r7, %r1, %r2, %r3;
	mul.wide.s32 	%rd7, %r7, 4;
	add.s64 	%rd8, %rd3, %rd7;
	st.global.u32 	[%rd8], %r6;
	ret;

}
	// .globl	_Z18bin_multiplicationPiS_S_S_
.visible .entry _Z18bin_multiplicationPiS_S_S_(
	.param .u64 .ptr .align 1 _Z18bin_multiplicationPiS_S_S__param_0,
	.param .u64 .ptr .align 1 _Z18bin_multiplicationPiS_S_S__param_1,
	.param .u64 .ptr .align 1 _Z18bin_multiplicationPiS_S_S__param_2,
	.param .u64 .ptr .align 1 _Z18bin_multiplicationPiS_S_S__param_3
)
{
	.reg .b32 	%r<11>;
	.reg .b64 	%rd<15>;

	ld.param.u64 	%rd1, [_Z18bin_multiplicationPiS_S_S__param_0];
	ld.param.u64 	%rd2, [_Z18bin_multiplicationPiS_S_S__param_1];
	ld.param.u64 	%rd3, [_Z18bin_multiplicationPiS_S_S__param_2];
	ld.param.u64 	%rd4, [_Z18bin_multiplicationPiS_S_S__param_3];
	cvta.to.global.u64 	%rd5, %rd2;
	cvta.to.global.u64 	%rd6, %rd3;
	cvta.to.global.u64 	%rd7, %rd4;
	cvta.to.global.u64 	%rd8, %rd1;
	mov.u32 	%r1, %ctaid.x;
	mov.u32 	%r2, %ntid.x;
	mov.u32 	%r3, %tid.x;
	mad.lo.s32 	%r4, %r1, %r2, %r3;
	mul.wide.s32 	%rd9, %r4, 4;
	add.s64 	%rd10, %rd8, %rd9;
	ld.global.u32 	%r5, [%rd10];
	mul.wide.u32 	%rd11, %r3, 4;
	add.s64 	%rd12, %rd7, %rd11;
	ld.global.u32 	%r6, [%rd12];
	mul.lo.s32 	%r7, %r6, %r5;
	add.s64 	%rd13, %rd6, %rd9;
	st.global.u32 	[%rd13], %r7;
	ld.global.u32 	%r8, [%rd10];
	add.s64 	%rd14, %rd5, %rd11;
	ld.global.u32 	%r9, [%rd14];
	mul.lo.s32 	%r10, %r9, %r8;
	st.global.u32 	[%rd10], %r10;
	ret;

}
	// .globl	_Z7summingPiS_
.visible .entry _Z7summingPiS_(
	.param .u64 .ptr .align 1 _Z7summingPiS__param_0,
	.param .u64 .ptr .align 1 _Z7summingPiS__param_1
)
{
	.reg .b32 	%r<40>;
	.reg .b64 	%rd<9>;

	ld.param.u64 	%rd1, [_Z7summingPiS__param_0];
	ld.param.u64 	%rd2, [_Z7summingPiS__param_1];
	cvta.to.global.u64 	%rd3, %rd1;
	mov.u32 	%r1, %tid.x;
	mov.u32 	%r2, %ctaid.x;
	mov.u32 	%r3, %ntid.x;
	mad.lo.s32 	%r4, %r2, %r3, %r1;
	mul.wide.u32 	%rd4, %r4, 4;
	add.s64 	%rd5, %rd3, %rd4;
	ld.global.u32 	%r5, [%rd5];
	shl.b32 	%r6, %r1, 2;
	mov.u32 	%r7, sdata;
	add.s32 	%r8, %r7, %r6;
	st.shared.u32 	[%r8], %r5;
	ld.shared.v4.u32 	{%r9, %r10, %r11, %r12}, [sdata];
	add.s32 	%r13, %r9, %r10;
	add.s32 	%r14, %r13, %r11;
	add.s32 	%r15, %r14, %r12;
	ld.shared.v4.u32 	{%r16, %r17, %r18, %r19}, [sdata+16];
	add.s32 	%r20, %r15, %r16;
	add.s32 	%r21, %r20, %r17;
	add.s32 	%r22, %r21, %r18;
	add.s32 	%r23, %r22, %r19;
	ld.shared.v4.u32 	{%r24, %r25, %r26, %r27}, [sdata+32];
	add.s32 	%r28, %r23, %r24;
	add.s32 	%r29, %r28, %r25;
	add.s32 	%r30, %r29, %r26;
	add.s32 	%r31, %r30, %r27;
	.pragma "used_bytes_mask 4095";
	ld.shared.v4.u32 	{%r32, %r33, %r34, %r35}, [sdata+48];
	add.s32 	%r36, %r31, %r32;
	add.s32 	%r37, %r36, %r33;
	add.s32 	%r38, %r37, %r34;
	st.shared.u32 	[sdata], %r38;
	cvta.to.global.u64 	%rd6, %rd2;
	bar.sync 	0;
	ld.shared.u32 	%r39, [sdata];
	mul.wide.u32 	%rd7, %r2, 4;
	add.s64 	%rd8, %rd6, %rd7;
	st.global.u32 	[%rd8], %r39;
	ret;

}
	// .globl	_Z18additional_summingPiS_
.visible .entry _Z18additional_summingPiS_(
	.param .u64 .ptr .align 1 _Z18additional_summingPiS__param_0,
	.param .u64 .ptr .align 1 _Z18additional_summingPiS__param_1
)
{
	.reg .b32 	%r<9>;
	.reg .b64 	%rd<9>;

	ld.param.u64 	%rd1, [_Z18additional_summingPiS__param_0];
	ld.param.u64 	%rd2, [_Z18additional_summingPiS__param_1];
	cvta.to.global.u64 	%rd3, %rd1;
	cvta.to.global.u64 	%rd4, %rd2;
	mov.u32 	%r1, %ctaid.x;
	mov.u32 	%r2, %ntid.x;
	mov.u32 	%r3, %tid.x;
	mad.lo.s32 	%r4, %r1, %r2, %r3;
	mul.wide.u32 	%rd5, %r4, 4;
	add.s64 	%rd6, %rd4, %rd5;
	ld.global.u32 	%r5, [%rd6];
	ld.global.u32 	%r6, [%rd3+60];
	add.s32 	%r7, %r6, %r5;
	add.s32 	%r8, %r4, 32768;
	mul.wide.u32 	%rd7, %r8, 4;
	add.s64 	%rd8, %rd4, %rd7;
	st.global.u32 	[%rd8], %r7;
	ret;

}
	// .globl	_Z7zeroingPiS_i
.visible .entry _Z7zeroingPiS_i(
	.param .u64 .ptr .align 1 _Z7zeroingPiS_i_param_0,
	.param .u64 .ptr .align 1 _Z7zeroingPiS_i_param_1,
	.param .u32 _Z7zeroingPiS_i_param_2
)
{
	.reg .pred 	%p<2>;
	.reg .b32 	%r<8>;
	.reg .b64 	%rd<9>;

	ld.param.u64 	%rd3, [_Z7zeroingPiS_i_param_0];
	ld.param.u64 	%rd2, [_Z7zeroingPiS_i_param_1];
	ld.param.u32 	%r2, [_Z7zeroingPiS_i_param_2];
	cvta.to.global.u64 	%rd4, %rd3;
	mov.u32 	%r3, %ctaid.x;
	mov.u32 	%r4, %ntid.x;
	mov.u32 	%r5, %tid.x;
	mad.lo.s32 	%r1, %r3, %r4, %r5;
	mul.wide.s32 	%rd5, %r1, 4;
	add.s64 	%rd1, %rd4, %rd5;
	ld.global.u32 	%r6, [%rd1];
	setp.le.s32 	%p1, %r6, %r2;
	@%p1 bra 	$L__BB4_2;
	cvta.to.global.u64 	%rd6, %rd2;
	add.s64 	%rd8, %rd6, %rd5;
	mov.b32 	%r7, 0;
	st.global.u32 	[%rd8], %r7;
	st.global.u32 	[%rd1], %r7;
$L__BB4_2:
	ret;

}
	// .globl	_Z13reduction_maxPi
.visible .entry _Z13reduction_maxPi(
	.param .u64 .ptr .align 1 _Z13reduction_maxPi_param_0
)
{
	.reg .pred 	%p<6>;
	.reg .b32 	%r<17>;
	.reg .b64 	%rd<7>;

	ld.param.u64 	%rd2, [_Z13reduction_maxPi_param_0];
	cvta.to.global.u64 	%rd1, %rd2;
	mov.u32 	%r1, %tid.x;
	mov.u32 	%r2, %ctaid.x;
	mov.u32 	%r16, %ntid.x;
	mad.lo.s32 	%r8, %r2, %r16, %r1;
	mul.wide.u32 	%rd3, %r8, 4;
	add.s64 	%rd4, %rd1, %rd3;
	ld.global.u32 	%r9, [%rd4];
	shl.b32 	%r10, %r1, 2;
	mov.u32 	%r11, sdata;
	add.s32 	%r4, %r11, %r10;
	st.shared.u32 	[%r4], %r9;
	bar.sync 	0;
	setp.lt.u32 	%p1, %r16, 2;
	@%p1 bra 	$L__BB5_5;
$L__BB5_1:
	mov.u32 	%r5, %r16;
	shr.u32 	%r16, %r5, 1;
	setp.ge.u32 	%p2, %r1, %r16;
	@%p2 bra 	$L__BB5_4;
	ld.shared.u32 	%r12, [%r4];
	shl.b32 	%r13, %r16, 2;
	add.s32 	%r14, %r4, %r13;
	ld.shared.u32 	%r7, [%r14];
	setp.ge.s32 	%p3, %r12, %r7;
	@%p3 bra 	$L__BB5_4;
	st.shared.u32 	[%r4], %r7;
$L__BB5_4:
	bar.sync 	0;
	setp.gt.u32 	%p4, %r5, 3;
	@%p4 bra 	$L__BB5_1;
$L__BB5_5:
	setp.ne.s32 	%p5, %r1, 0;
	@%p5 bra 	$L__BB5_7;
	ld.shared.u32 	%r15, [sdata];
	mul.wide.u32 	%rd5, %r2, 4;
	add.s64 	%rd6, %rd1, %rd5;
	st.global.u32 	[%rd6], %r15;
$L__BB5_7:
	ret;

}
	// .globl	_Z9cycle_maxPii
.visible .entry _Z9cycle_maxPii(
	.param .u64 .ptr .align 1 _Z9cycle_maxPii_param_0,
	.param .u32 _Z9cycle_maxPii_param_1
)
{
	.reg .pred 	%p<3>;
	.reg .b32 	%r<9>;
	.reg .b64 	%rd<7>;

	ld.param.u64 	%rd2, [_Z9cycle_maxPii_param_0];
	ld.param.u32 	%r4, [_Z9cycle_maxPii_param_1];
	mov.u32 	%r1, %tid.x;
	shr.u32 	%r5, %r4, 31;
	add.s32 	%r6, %r4, %r5;
	shr.s32 	%r2, %r6, 1;
	setp.ge.u32 	%p1, %r1, %r2;
	@%p1 bra 	$L__BB6_3;
	cvta.to.global.u64 	%rd3, %rd2;
	mul.wide.u32 	%rd4, %r1, 4;
	add.s64 	%rd1, %rd3, %rd4;
	ld.global.u32 	%r7, [%rd1];
	add.s32 	%r8, %r2, %r1;
	mul.wide.u32 	%rd5, %r8, 4;
	add.s64 	%rd6, %rd3, %rd5;
	ld.global.u32 	%r3, [%rd6];
	setp.ge.s32 	%p2, %r7, %r3;
	@%p2 bra 	$L__BB6_3;
	st.global.u32 	[%rd1], %r3;
$L__BB6_3:
	ret;

}


// ===== COMPILED SASS (sm_100) =====

	.target	sm_100

	.elftype	@"ET_EXEC"


//--------------------- .note.nv.tkinfo           --------------------------
	.section	.note.nv.tkinfo,"",@"SHT_NOTE"
	.sectionflags	@"SHF_NOTE_NV_TKINFO"
	.tkinfo
        /*0018*/ 	.word	0x00000002
        /*0030*/ 	.string	""
        /*0030*/ 	.string	"ptxas"
        /*0030*/ 	.string	"Cuda compilation tools, release 13.0, V13.0.88"
        /*0030*/ 	.string	"Build cuda_13.0.r13.0/compiler.36424714_0"
        /*0030*/ 	.string	"-arch sm_100 -m 64 "



//--------------------- .note.nv.cuinfo           --------------------------
	.section	.note.nv.cuinfo,"",@"SHT_NOTE"
	.sectionflags	@"SHF_NOTE_NV_CUINFO"
        /*0018*/ 	.short	0x0002
        /*001a*/ 	.short	0x0064
        /*001c*/ 	.short	0x0082
	.zero		2


//--------------------- .nv.info                  --------------------------
	.section	.nv.info,"",@"SHT_CUDA_INFO"
	.align	4


	//----- nvinfo : EIATTR_REGCOUNT
	.align		4
        /*0000*/ 	.byte	0x04, 0x2f
        /*0002*/ 	.short	(.L_1 - .L_0)
	.align		4
.L_0:
        /*0004*/ 	.word	index@(_Z8T_binaryPiS_)
        /*0008*/ 	.word	0x0000000c


	//----- nvinfo : EIATTR_FRAME_SIZE
	.align		4
.L_1:
        /*000c*/ 	.byte	0x04, 0x11
        /*000e*/ 	.short	(.L_3 - .L_2)
	.align		4
.L_2:
        /*0010*/ 	.word	index@(_Z8T_binaryPiS_)
        /*0014*/ 	.word	0x00000000


	//----- nvinfo : EIATTR_REGCOUNT
	.align		4
.L_3:
        /*0018*/ 	.byte	0x04, 0x2f
        /*001a*/ 	.short	(.L_5 - .L_4)
	.align		4
.L_4:
        /*001c*/ 	.word	index@(_Z18bin_multiplicationPiS_S_S_)
        /*0020*/ 	.word	0x00000010


	//----- nvinfo : EIATTR_FRAME_SIZE
	.align		4
.L_5:
        /*0024*/ 	.byte	0x04, 0x11
        /*0026*/ 	.short	(.L_7 - .L_6)
	.align		4
.L_6:
        /*0028*/ 	.word	index@(_Z18bin_multiplicationPiS_S_S_)
        /*002c*/ 	.word	0x00000000


	//----- nvinfo : EIATTR_REGCOUNT
	.align		4
.L_7:
        /*0030*/ 	.byte	0x04, 0x2f
        /*0032*/ 	.short	(.L_9 - .L_8)
	.align		4
.L_8:
        /*0034*/ 	.word	index@(_Z7summingPiS_)
        /*0038*/ 	.word	0x0000001a


	//----- nvinfo : EIATTR_FRAME_SIZE
	.align		4
.L_9:
        /*003c*/ 	.byte	0x04, 0x11
        /*003e*/ 	.short	(.L_11 - .L_10)
	.align		4
.L_10:
        /*0040*/ 	.word	index@(_Z7summingPiS_)
        /*0044*/ 	.word	0x00000000


	//----- nvinfo : EIATTR_REGCOUNT
	.align		4
.L_11:
        /*0048*/ 	.byte	0x04, 0x2f
        /*004a*/ 	.short	(.L_13 - .L_12)
	.align		4
.L_12:
        /*004c*/ 	.word	index@(_Z18additional_summingPiS_)
        /*0050*/ 	.word	0x0000000c


	//----- nvinfo : EIATTR_FRAME_SIZE
	.align		4
.L_13:
        /*0054*/ 	.byte	0x04, 0x11
        /*0056*/ 	.short	(.L_15 - .L_14)
	.align		4
.L_14:
        /*0058*/ 	.word	index@(_Z18additional_summingPiS_)
        /*005c*/ 	.word	0x00000000


	//----- nvinfo : EIATTR_REGCOUNT
	.align		4
.L_15:
        /*0060*/ 	.byte	0x04, 0x2f
        /*0062*/ 	.short	(.L_17 - .L_16)
	.align		4
.L_16:
        /*0064*/ 	.word	index@(_Z7zeroingPiS_i)
        /*0068*/ 	.word	0x0000000a


	//----- nvinfo : EIATTR_FRAME_SIZE
	.align		4
.L_17:
        /*006c*/ 	.byte	0x04, 0x11
        /*006e*/ 	.short	(.L_19 - .L_18)
	.align		4
.L_18:
        /*0070*/ 	.word	index@(_Z7zeroingPiS_i)
        /*0074*/ 	.word	0x00000000


	//----- nvinfo : EIATTR_REGCOUNT
	.align		4
.L_19:
        /*0078*/ 	.byte	0x04, 0x2f
        /*007a*/ 	.short	(.L_21 - .L_20)
	.align		4
.L_20:
        /*007c*/ 	.word	index@(_Z13reduction_maxPi)
        /*0080*/ 	.word	0x0000000a


	//----- nvinfo : EIATTR_FRAME_SIZE
	.align		4
.L_21:
        /*0084*/ 	.byte	0x04, 0x11
        /*0086*/ 	.short	(.L_23 - .L_22)
	.align		4
.L_22:
        /*0088*/ 	.word	index@(_Z13reduction_maxPi)
        /*008c*/ 	.word	0x00000000


	//----- nvinfo : EIATTR_REGCOUNT
	.align		4
.L_23:
        /*0090*/ 	.byte	0x04, 0x2f
        /*0092*/ 	.short	(.L_25 - .L_24)
	.align		4
.L_24:
        /*0094*/ 	.word	index@(_Z9cycle_maxPii)
        /*0098*/ 	.word	0x0000000a


	//----- nvinfo : EIATTR_FRAME_SIZE
	.align		4
.L_25:
        /*009c*/ 	.byte	0x04, 0x11
        /*009e*/ 	.short	(.L_27 - .L_26)
	.align		4
.L_26:
        /*00a0*/ 	.word	index@(_Z9cycle_maxPii)
        /*00a4*/ 	.word	0x00000000


	//----- nvinfo : EIATTR_MIN_STACK_SIZE
	.align		4
.L_27:
        /*00a8*/ 	.byte	0x04, 0x12
        /*00aa*/ 	.short	(.L_29 - .L_28)
	.align		4
.L_28:
        /*00ac*/ 	.word	index@(_Z9cycle_maxPii)
        /*00b0*/ 	.word	0x00000000


	//----- nvinfo : EIATTR_MIN_STACK_SIZE
	.align		4
.L_29:
        /*00b4*/ 	.byte	0x04, 0x12
        /*00b6*/ 	.short	(.L_31 - .L_30)
	.align		4
.L_30:
        /*00b8*/ 	.word	index@(_Z13reduction_maxPi)
        /*00bc*/ 	.word	0x00000000


	//----- nvinfo : EIATTR_MIN_STACK_SIZE
	.align		4
.L_31:
        /*00c0*/ 	.byte	0x04, 0x12
        /*00c2*/ 	.short	(.L_33 - .L_32)
	.align		4
.L_32:
        /*00c4*/ 	.word	index@(_Z7zeroingPiS_i)
        /*00c8*/ 	.word	0x00000000


	//----- nvinfo : EIATTR_MIN_STACK_SIZE
	.align		4
.L_33:
        /*00cc*/ 	.byte	0x04, 0x12
        /*00ce*/ 	.short	(.L_35 - .L_34)
	.align		4
.L_34:
        /*00d0*/ 	.word	index@(_Z18additional_summingPiS_)
        /*00d4*/ 	.word	0x00000000


	//----- nvinfo : EIATTR_MIN_STACK_SIZE
	.align		4
.L_35:
        /*00d8*/ 	.byte	0x04, 0x12
        /*00da*/ 	.short	(.L_37 - .L_36)
	.align		4
.L_36:
        /*00dc*/ 	.word	index@(_Z7summingPiS_)
        /*00e0*/ 	.word	0x00000000


	//----- nvinfo : EIATTR_MIN_STACK_SIZE
	.align		4
.L_37:
        /*00e4*/ 	.byte	0x04, 0x12
        /*00e6*/ 	.short	(.L_39 - .L_38)
	.align		4
.L_38:
        /*00e8*/ 	.word	index@(_Z18bin_multiplicationPiS_S_S_)
        /*00ec*/ 	.word	0x00000000


	//----- nvinfo : EIATTR_MIN_STACK_SIZE
	.align		4
.L_39:
        /*00f0*/ 	.byte	0x04, 0x12
        /*00f2*/ 	.short	(.L_41 - .L_40)
	.align		4
.L_40:
        /*00f4*/ 	.word	index@(_Z8T_binaryPiS_)
        /*00f8*/ 	.word	0x00000000
.L_41:


//--------------------- .nv.compat                --------------------------
	.section	.nv.compat,"",@"SHT_CUDA_COMPAT_INFO"
	.align	4
        /*0000*/ 	.byte	0x02, 0x09, 0x00, 0x00, 0x02, 0x02, 0x01, 0x00, 0x02, 0x05, 0x05, 0x00, 0x03, 0x07, 0x01, 0x01
        /*0010*/ 	.byte	0x02, 0x03, 0x00, 0x00, 0x02, 0x06, 0x01, 0x00, 0x04, 0x0b, 0x08, 0x00, 0x09, 0x00, 0x00, 0x00
        /*0020*/ 	.byte	0x00, 0x00, 0x00, 0x00


//--------------------- .nv.info._Z9cycle_maxPii  --------------------------
	.section	.nv.info._Z9cycle_maxPii,"",@"SHT_CUDA_INFO"
	.sectionflags	@""
	.align	4


	//----- nvinfo : EIATTR_CUDA_API_VERSION
	.align		4
        /*0000*/ 	.byte	0x04, 0x37
        /*0002*/ 	.short	(.L_43 - .L_42)
.L_42:
        /*0004*/ 	.word	0x00000082


	//----- nvinfo : EIATTR_KPARAM_INFO
	.align		4
.L_43:
        /*0008*/ 	.byte	0x04, 0x17
        /*000a*/ 	.short	(.L_45 - .L_44)
.L_44:
        /*000c*/ 	.word	0x00000000
        /*0010*/ 	.short	0x0001
        /*0012*/ 	.short	0x0008
        /*0014*/ 	.byte	0x00, 0xf0, 0x11, 0x00


	//----- nvinfo : EIATTR_KPARAM_INFO
	.align		4
.L_45:
        /*0018*/ 	.byte	0x04, 0x17
        /*001a*/ 	.short	(.L_47 - .L_46)
.L_46:
        /*001c*/ 	.word	0x00000000
        /*0020*/ 	.short	0x0000
        /*0022*/ 	.short	0x0000
        /*0024*/ 	.byte	0x00, 0xf5, 0x21, 0x00


	//----- nvinfo : EIATTR_SPARSE_MMA_MASK
	.align		4
.L_47:
        /*0028*/ 	.byte	0x03, 0x50
        /*002a*/ 	.short	0x0000


	//----- nvinfo : EIATTR_MAXREG_COUNT
	.align		4
        /*002c*/ 	.byte	0x03, 0x1b
        /*002e*/ 	.short	0x00ff


	//----- nvinfo : EIATTR_MERCURY_ISA_VERSION
	.align		4
        /*0030*/ 	.byte	0x03, 0x5f
        /*0032*/ 	.short	0x0101


	//----- nvinfo : EIATTR_VRC_CTA_INIT_COUNT
	.align		4
        /*0034*/ 	.byte	0x02, 0x4a
	.zero		1
	.zero		1


	//----- nvinfo : EIATTR_EXIT_INSTR_OFFSETS
	.align		4
        /*0038*/ 	.byte	0x04, 0x1c
        /*003a*/ 	.short	(.L_49 - .L_48)


	//   ....[0]....
.L_48:
        /*003c*/ 	.word	0x00000060


	//   ....[1]....
        /*0040*/ 	.word	0x000000f0


	//   ....[2]....
        /*0044*/ 	.word	0x00000110


	//----- nvinfo : EIATTR_CBANK_PARAM_SIZE
	.align		4
.L_49:
        /*0048*/ 	.byte	0x03, 0x19
        /*004a*/ 	.short	0x000c


	//----- nvinfo : EIATTR_PARAM_CBANK
	.align		4
        /*004c*/ 	.byte	0x04, 0x0a
        /*004e*/ 	.short	(.L_51 - .L_50)
	.align		4
.L_50:
        /*0050*/ 	.word	index@(.nv.constant0._Z9cycle_maxPii)
        /*0054*/ 	.short	0x0380
        /*0056*/ 	.short	0x000c


	//----- nvinfo : EIATTR_SW_WAR
	.align		4
.L_51:
        /*0058*/ 	.byte	0x04, 0x36
        /*005a*/ 	.short	(.L_53 - .L_52)
.L_52:
        /*005c*/ 	.word	0x00000008
.L_53:


//--------------------- .nv.info._Z13reduction_maxPi --------------------------
	.section	.nv.info._Z13reduction_maxPi,"",@"SHT_CUDA_INFO"
	.sectionflags	@""
	.align	4


	//----- nvinfo : EIATTR_CUDA_API_VERSION
	.align		4
        /*0000*/ 	.byte	0x04, 0x37
        /*0002*/ 	.short	(.L_55 - .L_54)
.L_54:
        /*0004*/ 	.word	0x00000082


	//----- nvinfo : EIATTR_KPARAM_INFO
	.align		4
.L_55:
        /*0008*/ 	.byte	0x04, 0x17
        /*000a*/ 	.short	(.L_57 - .L_56)
.L_56:
        /*000c*/ 	.word	0x00000000
        /*0010*/ 	.short	0x0000
        /*0012*/ 	.short	0x0000
        /*0014*/ 	.byte	0x00, 0xf5, 0x21, 0x00


	//----- nvinfo : EIATTR_SPARSE_MMA_MASK
	.align		4
.L_57:
        /*0018*/ 	.byte	0x03, 0x50
        /*001a*/ 	.short	0x0000


	//----- nvinfo : EIATTR_MAXREG_COUNT
	.align		4
        /*001c*/ 	.byte	0x03, 0x1b
        /*001e*/ 	.short	0x00ff


	//----- nvinfo : EIATTR_NUM_BARRIERS
	.align		4
        /*0020*/ 	.byte	0x02, 0x4c
        /*0022*/ 	.byte	0x01
	.zero		1


	//----- nvinfo : EIATTR_MERCURY_ISA_VERSION
	.align		4
        /*0024*/ 	.byte	0x03, 0x5f
        /*0026*/ 	.short	0x0101


	//----- nvinfo : EIATTR_VRC_CTA_INIT_COUNT
	.align		4
        /*0028*/ 	.byte	0x02, 0x4a
	.zero		1
	.zero		1


	//----- nvinfo : EIATTR_EXIT_INSTR_OFFSETS
	.align		4
        /*002c*/ 	.byte	0x04, 0x1c
        /*002e*/ 	.short	(.L_59 - .L_58)


	//   ....[0]....
.L_58:
        /*0030*/ 	.word	0x00000210


	//   ....[1]....
        /*0034*/ 	.word	0x00000290


	//----- nvinfo : EIATTR_CRS_STACK_SIZE
	.align		4
.L_59:
        /*0038*/ 	.byte	0x04, 0x1e
        /*003a*/ 	.short	(.L_61 - .L_60)
.L_60:
        /*003c*/ 	.word	0x00000000


	//----- nvinfo : EIATTR_CBANK_PARAM_SIZE
	.align		4
.L_61:
        /*0040*/ 	.byte	0x03, 0x19
        /*0042*/ 	.short	0x0008


	//----- nvinfo : EIATTR_PARAM_CBANK
	.align		4
        /*0044*/ 	.byte	0x04, 0x0a
        /*0046*/ 	.short	(.L_63 - .L_62)
	.align		4
.L_62:
        /*0048*/ 	.word	index@(.nv.constant0._Z13reduction_maxPi)
        /*004c*/ 	.short	0x0380
        /*004e*/ 	.short	0x0008


	//----- nvinfo : EIATTR_SW_WAR
	.align		4
.L_63:
        /*0050*/ 	.byte	0x04, 0x36
        /*0052*/ 	.short	(.L_65 - .L_64)
.L_64:
        /*0054*/ 	.word	0x00000008
.L_65:


//--------------------- .nv.info._Z7zeroingPiS_i  --------------------------
	.section	.nv.info._Z7zeroingPiS_i,"",@"SHT_CUDA_INFO"
	.sectionflags	@""
	.align	4


	//----- nvinfo : EIATTR_CUDA_API_VERSION
	.align		4
        /*0000*/ 	.byte	0x04, 0x37
        /*0002*/ 	.short	(.L_67 - .L_66)
.L_66:
        /*0004*/ 	.word	0x00000082


	//----- nvinfo : EIATTR_KPARAM_INFO
	.align		4
.L_67:
        /*0008*/ 	.byte	0x04, 0x17
        /*000a*/ 	.short	(.L_69 - .L_68)
.L_68:
        /*000c*/ 	.word	0x00000000
        /*0010*/ 	.short	0x0002
        /*0012*/ 	.short	0x0010
        /*0014*/ 	.byte	0x00, 0xf0, 0x11, 0x00


	//----- nvinfo : EIATTR_KPARAM_INFO
	.align		4
.L_69:
        /*0018*/ 	.byte	0x04, 0x17
        /*001a*/ 	.short	(.L_71 - .L_70)
.L_70:
        /*001c*/ 	.word	0x00000000
        /*0020*/ 	.short	0x0001
        /*0022*/ 	.short	0x0008
        /*0024*/ 	.byte	0x00, 0xf5, 0x21, 0x00


	//----- nvinfo : EIATTR_KPARAM_INFO
	.align		4
.L_71:
        /*0028*/ 	.byte	0x04, 0x17
        /*002a*/ 	.short	(.L_73 - .L_72)
.L_72:
        /*002c*/ 	.word	0x00000000
        /*0030*/ 	.short	0x0000
        /*0032*/ 	.short	0x0000
        /*0034*/ 	.byte	0x00, 0xf5, 0x21, 0x00


	//----- nvinfo : EIATTR_SPARSE_MMA_MASK
	.align		4
.L_73:
        /*0038*/ 	.byte	0x03, 0x50
        /*003a*/ 	.short	0x0000


	//----- nvinfo : EIATTR_MAXREG_COUNT
	.align		4
        /*003c*/ 	.byte	0x03, 0x1b
        /*003e*/ 	.short	0x00ff


	//----- nvinfo : EIATTR_MERCURY_ISA_VERSION
	.align		4
        /*0040*/ 	.byte	0x03, 0x5f
        /*0042*/ 	.short	0x0101


	//----- nvinfo : EIATTR_VRC_CTA_INIT_COUNT
	.align		4
        /*0044*/ 	.byte	0x02, 0x4a
	.zero		1
	.zero		1


	//----- nvinfo : EIATTR_EXIT_INSTR_OFFSETS
	.align		4
        /*0048*/ 	.byte	0x04, 0x1c
        /*004a*/ 	.short	(.L_75 - .L_74)


	//   ....[0]....
.L_74:
        /*004c*/ 	.word	0x000000b0


	//   ....[1]....
        /*0050*/ 	.word	0x00000100


	//----- nvinfo : EIATTR_CBANK_PARAM_SIZE
	.align		4
.L_75:
        /*0054*/ 	.byte	0x03, 0x19
        /*0056*/ 	.short	0x0014


	//----- nvinfo : EIATTR_PARAM_CBANK
	.align		4
        /*0058*/ 	.byte	0x04, 0x0a
        /*005a*/ 	.short	(.L_77 - .L_76)
	.align		4
.L_76:
        /*005c*/ 	.word	index@(.nv.constant0._Z7zeroingPiS_i)
        /*0060*/ 	.short	0x0380
        /*0062*/ 	.short	0x0014


	//----- nvinfo : EIATTR_SW_WAR
	.align		4
.L_77:
        /*0064*/ 	.byte	0x04, 0x36
        /*0066*/ 	.short	(.L_79 - .L_78)
.L_78:
        /*0068*/ 	.word	0x00000008
.L_79:


//--------------------- .nv.info._Z18additional_summingPiS_ --------------------------
	.section	.nv.info._Z18additional_summingPiS_,"",@"SHT_CUDA_INFO"
	.sectionflags	@""
	.align	4


	//----- nvinfo : EIATTR_CUDA_API_VERSION
	.align		4
        /*0000*/ 	.byte	0x04, 0x37
        /*0002*/ 	.short	(.L_81 - .L_80)
.L_80:
        /*0004*/ 	.word	0x00000082


	//----- nvinfo : EIATTR_KPARAM_INFO
	.align		4
.L_81:
        /*0008*/ 	.byte	0x04, 0x17
        /*000a*/ 	.short	(.L_83 - .L_82)
.L_82:
        /*000c*/ 	.word	0x00000000
        /*0010*/ 	.short	0x0001
        /*0012*/ 	.short	0x0008
        /*0014*/ 	.byte	0x00, 0xf5, 0x21, 0x00


	//----- nvinfo : EIATTR_KPARAM_INFO
	.align		4
.L_83:
        /*0018*/ 	.byte	0x04, 0x17
        /*001a*/ 	.short	(.L_85 - .L_84)
.L_84:
        /*001c*/ 	.word	0x00000000
        /*0020*/ 	.short	0x0000
        /*0022*/ 	.short	0x0000
        /*0024*/ 	.byte	0x00, 0xf5, 0x21, 0x00


	//----- nvinfo : EIATTR_SPARSE_MMA_MASK
	.align		4
.L_85:
        /*0028*/ 	.byte	0x03, 0x50
        /*002a*/ 	.short	0x0000


	//----- nvinfo : EIATTR_MAXREG_COUNT
	.align		4
        /*002c*/ 	.byte	0x03, 0x1b
        /*002e*/ 	.short	0x00ff


	//----- nvinfo : EIATTR_MERCURY_ISA_VERSION
	.align		4
        /*0030*/ 	.byte	0x03, 0x5f
        /*0032*/ 	.short	0x0101


	//----- nvinfo : EIATTR_VRC_CTA_INIT_COUNT
	.align		4
        /*0034*/ 	.byte	0x02, 0x4a
	.zero		1
	.zero		1


	//----- nvinfo : EIATTR_EXIT_INSTR_OFFSETS
	.align		4
        /*0038*/ 	.byte	0x04, 0x1c
        /*003a*/ 	.short	(.L_87 - .L_86)


	//   ....[0]....
.L_86:
        /*003c*/ 	.word	0x000000f0


	//----- nvinfo : EIATTR_CBANK_PARAM_SIZE
	.align		4
.L_87:
        /*0040*/ 	.byte	0x03, 0x19
        /*0042*/ 	.short	0x0010


	//----- nvinfo : EIATTR_PARAM_CBANK
	.align		4
        /*0044*/ 	.byte	0x04, 0x0a
        /*0046*/ 	.short	(.L_89 - .L_88)
	.align		4
.L_88:
        /*0048*/ 	.word	index@(.nv.constant0._Z18additional_summingPiS_)
        /*004c*/ 	.short	0x0380
        /*004e*/ 	.short	0x0010


	//----- nvinfo : EIATTR_SW_WAR
	.align		4
.L_89:
        /*0050*/ 	.byte	0x04, 0x36
        /*0052*/ 	.short	(.L_91 - .L_90)
.L_90:
        /*0054*/ 	.word	0x00000008
.L_91:


//--------------------- .nv.info._Z7summingPiS_   --------------------------
	.section	.nv.info._Z7summingPiS_,"",@"SHT_CUDA_INFO"
	.sectionflags	@""
	.align	4


	//----- nvinfo : EIATTR_CUDA_API_VERSION
	.align		4
        /*0000*/ 	.byte	0x04, 0x37
        /*0002*/ 	.short	(.L_93 - .L_92)
.L_92:
        /*0004*/ 	.word	0x00000082


	//----- nvinfo : EIATTR_KPARAM_INFO
	.align		4
.L_93:
        /*0008*/ 	.byte	0x04, 0x17
        /*000a*/ 	.short	(.L_95 - .L_94)
.L_94:
        /*000c*/ 	.word	0x00000000
        /*0010*/ 	.short	0x0001
        /*0012*/ 	.short	0x0008
        /*0014*/ 	.byte	0x00, 0xf5, 0x21, 0x00


	//----- nvinfo : EIATTR_KPARAM_INFO
	.align		4
.L_95:
        /*0018*/ 	.byte	0x04, 0x17
        /*001a*/ 	.short	(.L_97 - .L_96)
.L_96:
        /*001c*/ 	.word	0x00000000
        /*0020*/ 	.short	0x0000
        /*0022*/ 	.short	0x0000
        /*0024*/ 	.byte	0x00, 0xf5, 0x21, 0x00


	//----- nvinfo : EIATTR_SPARSE_MMA_MASK
	.align		4
.L_97:
        /*0028*/ 	.byte	0x03, 0x50
        /*002a*/ 	.short	0x0000


	//----- nvinfo : EIATTR_MAXREG_COUNT
	.align		4
        /*002c*/ 	.byte	0x03, 0x1b
        /*002e*/ 	.short	0x00ff


	//----- nvinfo : EIATTR_NUM_BARRIERS
	.align		4
        /*0030*/ 	.byte	0x02, 0x4c
        /*0032*/ 	.byte	0x01
	.zero		1


	//----- nvinfo : EIATTR_MERCURY_ISA_VERSION
	.align		4
        /*0034*/ 	.byte	0x03, 0x5f
        /*0036*/ 	.short	0x0101


	//----- nvinfo : EIATTR_UNUSED_LOAD_BYTE_OFFSET
	.align		4
        /*0038*/ 	.byte	0x04, 0x44
        /*003a*/ 	.short	(.L_99 - .L_98)


	//   ....[0]....
.L_98:
        /*003c*/ 	.word	0x00000120
        /*0040*/ 	.word	0x00000fff


	//----- nvinfo : EIATTR_VRC_CTA_INIT_COUNT
	.align		4
.L_99:
        /*0044*/ 	.byte	0x02, 0x4a
	.zero		1
	.zero		1


	//----- nvinfo : EIATTR_EXIT_INSTR_OFFSETS
	.align		4
        /*0048*/ 	.byte	0x04, 0x1c
        /*004a*/ 	.short	(.L_101 - .L_100)


	//   ....[0]....
.L_100:
        /*004c*/ 	.word	0x000001f0


	//----- nvinfo : EIATTR_CBANK_PARAM_SIZE
	.align		4
.L_101:
        /*0050*/ 	.byte	0x03, 0x19
        /*0052*/ 	.short	0x0010


	//----- nvinfo : EIATTR_PARAM_CBANK
	.align		4
        /*0054*/ 	.byte	0x04, 0x0a
        /*0056*/ 	.short	(.L_103 - .L_102)
	.align		4
.L_102:
        /*0058*/ 	.word	index@(.nv.constant0._Z7summingPiS_)
        /*005c*/ 	.short	0x0380
        /*005e*/ 	.short	0x0010


	//----- nvinfo : EIATTR_SW_WAR
	.align		4
.L_103:
        /*0060*/ 	.byte	0x04, 0x36
        /*0062*/ 	.short	(.L_105 - .L_104)
.L_104:
        /*0064*/ 	.word	0x00000008
.L_105:


//--------------------- .nv.info._Z18bin_multiplicationPiS_S_S_ --------------------------
	.section	.nv.info._Z18bin_multiplicationPiS_S_S_,"",@"SHT_CUDA_INFO"
	.sectionflags	@""
	.align	4


	//----- nvinfo : EIATTR_CUDA_API_VERSION
	.align		4
        /*0000*/ 	.byte	0x04, 0x37
        /*0002*/ 	.short	(.L_107 - .L_106)
.L_106:
        /*0004*/ 	.word	0x00000082


	//----- nvinfo : EIATTR_KPARAM_INFO
	.align		4
.L_107:
        /*0008*/ 	.byte	0x04, 0x17
        /*000a*/ 	.short	(.L_109 - .L_108)
.L_108:
        /*000c*/ 	.word	0x00000000
        /*0010*/ 	.short	0x0003
        /*0012*/ 	.short	0x0018
        /*0014*/ 	.byte	0x00, 0xf5, 0x21, 0x00


	//----- nvinfo : EIATTR_KPARAM_INFO
	.align		4
.L_109:
        /*0018*/ 	.byte	0x04, 0x17
        /*001a*/ 	.short	(.L_111 - .L_110)
.L_110:
        /*001c*/ 	.word	0x00000000
        /*0020*/ 	.short	0x0002
        /*0022*/ 	.short	0x0010
        /*0024*/ 	.byte	0x00, 0xf5, 0x21, 0x00


	//----- nvinfo : EIATTR_KPARAM_INFO
	.align		4
.L_111:
        /*0028*/ 	.byte	0x04, 0x17
        /*002a*/ 	.short	(.L_113 - .L_112)
.L_112:
        /*002c*/ 	.word	0x00000000
        /*0030*/ 	.short	0x0001
        /*0032*/ 	.short	0x0008
        /*0034*/ 	.byte	0x00, 0xf5, 0x21, 0x00


	//----- nvinfo : EIATTR_KPARAM_INFO
	.align		4
.L_113:
        /*0038*/ 	.byte	0x04, 0x17
        /*003a*/ 	.short	(.L_115 - .L_114)
.L_114:
        /*003c*/ 	.word	0x00000000
        /*0040*/ 	.short	0x0000
        /*0042*/ 	.short	0x0000
        /*0044*/ 	.byte	0x00, 0xf5, 0x21, 0x00


	//----- nvinfo : EIATTR_SPARSE_MMA_MASK
	.align		4
.L_115:
        /*0048*/ 	.byte	0x03, 0x50
        /*004a*/ 	.short	0x0000


	//----- nvinfo : EIATTR_MAXREG_COUNT
	.align		4
        /*004c*/ 	.byte	0x03, 0x1b
        /*004e*/ 	.short	0x00ff


	//----- nvinfo : EIATTR_MERCURY_ISA_VERSION
	.align		4
        /*0050*/ 	.byte	0x03, 0x5f
        /*0052*/ 	.short	0x0101


	//----- nvinfo : EIATTR_VRC_CTA_INIT_COUNT
	.align		4
        /*0054*/ 	.byte	0x02, 0x4a
	.zero		1
	.zero		1


	//----- nvinfo : EIATTR_EXIT_INSTR_OFFSETS
	.align		4
        /*0058*/ 	.byte	0x04, 0x1c
        /*005a*/ 	.short	(.L_117 - .L_116)


	//   ....[0]....
.L_116:
        /*005c*/ 	.word	0x00000160


	//----- nvinfo : EIATTR_CBANK_PARAM_SIZE
	.align		4
.L_117:
        /*0060*/ 	.byte	0x03, 0x19
        /*0062*/ 	.short	0x0020


	//----- nvinfo : EIATTR_PARAM_CBANK
	.align		4
        /*0064*/ 	.byte	0x04, 0x0a
        /*0066*/ 	.short	(.L_119 - .L_118)
	.align		4
.L_118:
        /*0068*/ 	.word	index@(.nv.constant0._Z18bin_multiplicationPiS_S_S_)
        /*006c*/ 	.short	0x0380
        /*006e*/ 	.short	0x0020


	//----- nvinfo : EIATTR_SW_WAR
	.align		4
.L_119:
        /*0070*/ 	.byte	0x04, 0x36
        /*0072*/ 	.short	(.L_121 - .L_120)
.L_120:
        /*0074*/ 	.word	0x00000008
.L_121:


//--------------------- .nv.info._Z8T_binaryPiS_  --------------------------
	.section	.nv.info._Z8T_binaryPiS_,"",@"SHT_CUDA_INFO"
	.sectionflags	@""
	.align	4


	//----- nvinfo : EIATTR_CUDA_API_VERSION
	.align		4
        /*0000*/ 	.byte	0x04, 0x37
        /*0002*/ 	.short	(.L_123 - .L_122)
.L_122:
        /*0004*/ 	.word	0x00000082


	//----- nvinfo : EIATTR_KPARAM_INFO
	.align		4
.L_123:
        /*0008*/ 	.byte	0x04, 0x17
        /*000a*/ 	.short	(.L_125 - .L_124)
.L_124:
        /*000c*/ 	.word	0x00000000
        /*0010*/ 	.short	0x0001
        /*0012*/ 	.short	0x0008
        /*0014*/ 	.byte	0x00, 0xf5, 0x21, 0x00


	//----- nvinfo : EIATTR_KPARAM_INFO
	.align		4
.L_125:
        /*0018*/ 	.byte	0x04, 0x17
        /*001a*/ 	.short	(.L_127 - .L_126)
.L_126:
        /*001c*/ 	.word	0x00000000
        /*0020*/ 	.short	0x0000
        /*0022*/ 	.short	0x0000
        /*0024*/ 	.byte	0x00, 0xf5, 0x21, 0x00


	//----- nvinfo : EIATTR_SPARSE_MMA_MASK
	.align		4
.L_127:
        /*0028*/ 	.byte	0x03, 0x50
        /*002a*/ 	.short	0x0000


	//----- nvinfo : EIATTR_MAXREG_COUNT
	.align		4
        /*002c*/ 	.byte	0x03, 0x1b
        /*002e*/ 	.short	0x00ff


	//----- nvinfo : EIATTR_MERCURY_ISA_VERSION
	.align		4
        /*0030*/ 	.byte	0x03, 0x5f
        /*0032*/ 	.short	0x0101


	//----- nvinfo : EIATTR_VRC_CTA_INIT_COUNT
	.align		4
        /*0034*/ 	.byte	0x02, 0x4a
	.zero		1
	.zero		1


	//----- nvinfo : EIATTR_EXIT_INSTR_OFFSETS
	.align		4
        /*0038*/ 	.byte	0x04, 0x1c
        /*003a*/ 	.short	(.L_129 - .L_128)


	//   ....[0]....
.L_128:
        /*003c*/ 	.word	0x000001f0


	//----- nvinfo : EIATTR_CBANK_PARAM_SIZE
	.align		4
.L_129:
        /*0040*/ 	.byte	0x03, 0x19
        /*0042*/ 	.short	0x0010


	//----- nvinfo : EIATTR_PARAM_CBANK
	.align		4
        /*0044*/ 	.byte	0x04, 0x0a
        /*0046*/ 	.short	(.L_131 - .L_130)
	.align		4
.L_130:
        /*0048*/ 	.word	index@(.nv.constant0._Z8T_binaryPiS_)
        /*004c*/ 	.short	0x0380
        /*004e*/ 	.short	0x0010


	//----- nvinfo : EIATTR_SW_WAR
	.align		4
.L_131:
        /*0050*/ 	.byte	0x04, 0x36
        /*0052*/ 	.short	(.L_133 - .L_132)
.L_132:
        /*0054*/ 	.word	0x00000008
.L_133:


//--------------------- .nv.callgraph             --------------------------
	.section	.nv.callgraph,"",@"SHT_CUDA_CALLGRAPH"
	.align	4
	.sectionentsize	8
	.align		4
        /*0000*/ 	.word	0x00000000
	.align		4
        /*0004*/ 	.word	0xffffffff
	.align		4
        /*0008*/ 	.word	0x00000000
	.align		4
        /*000c*/ 	.word	0xfffffffe
	.align		4
        /*0010*/ 	.word	0x00000000
	.align		4
        /*0014*/ 	.word	0xfffffffd
	.align		4
        /*0018*/ 	.word	0x00000000
	.align		4
        /*001c*/ 	.word	0xfffffffc


//--------------------- .text._Z9cycle_maxPii     --------------------------
	.section	.text._Z9cycle_maxPii,"ax",@progbits
	.align	128
        .global         _Z9cycle_maxPii
        .type           _Z9cycle_maxPii,@function
        .size           _Z9cycle_maxPii,(.L_x_11 - _Z9cycle_maxPii)
        .other          _Z9cycle_maxPii,@"STO_CUDA_ENTRY STV_DEFAULT"
_Z9cycle_maxPii:
.text._Z9cycle_maxPii:
[----:B------:R-:W-:Y:S01]  /*0000*/  LDC R1, c[0x0][0x37c] ;  /* 0x0000df00ff017b82 */ /* 0x000fe20000000800 */
[----:B------:R-:W0:Y:S01]  /*0010*/  S2R R7, SR_TID.X ;  /* 0x0000000000077919 */ /* 0x000e220000002100 */
[----:B------:R-:W1:Y:S02]  /*0020*/  LDCU UR4, c[0x0][0x388] ;  /* 0x00007100ff0477ac */ /* 0x000e640008000800 */
[----:B-1----:R-:W-:-:S04]  /*0030*/  ULEA.HI UR4, UR4, UR4, URZ, 0x1 ;  /* 0x0000000404047291 */ /* 0x002fc8000f8f08ff */
[----:B------:R-:W-:-:S06]  /*0040*/  USHF.R.S32.HI UR4, URZ, 0x1, UR4 ;  /* 0x00000001ff047899 */ /* 0x000fcc0008011404 */
[----:B0-----:R-:W-:-:S13]  /*0050*/  ISETP.GE.U32.AND P0, PT, R7, UR4, PT ;  /* 0x0000000407007c0c */ /* 0x001fda000bf06070 */
[----:B------:R-:W-:Y:S05]  /*0060*/  @P0 EXIT ;  /* 0x000000000000094d */ /* 0x000fea0003800000 */
[----:B------:R-:W0:Y:S01]  /*0070*/  LDC.64 R2, c[0x0][0x380] ;  /* 0x0000e000ff027b82 */ /* 0x000e220000000a00 */
[----:B------:R-:W1:Y:S01]  /*0080*/  LDCU.64 UR6, c[0x0][0x358] ;  /* 0x00006b00ff0677ac */ /* 0x000e620008000a00 */
[----:B------:R-:W-:-:S05]  /*0090*/  IADD3 R5, PT, PT, R7, UR4, RZ ;  /* 0x0000000407057c10 */ /* 0x000fca000fffe0ff */
[----:B0-----:R-:W-:-:S04]  /*00a0*/  IMAD.WIDE.U32 R4, R5, 0x4, R2 ;  /* 0x0000000405047825 */ /* 0x001fc800078e0002 */
[----:B------:R-:W-:Y:S02]  /*00b0*/  IMAD.WIDE.U32 R2, R7, 0x4, R2 ;  /* 0x0000000407027825 */ /* 0x000fe400078e0002 */
[----:B-1----:R-:W2:Y:S04]  /*00c0*/  LDG.E R5, desc[UR6][R4.64] ;  /* 0x0000000604057981 */ /* 0x002ea8000c1e1900 */
[----:B------:R-:W2:Y:S02]  /*00d0*/  LDG.E R0, desc[UR6][R2.64] ;  /* 0x0000000602007981 */ /* 0x000ea4000c1e1900 */
[----:B--2---:R-:W-:-:S13]  /*00e0*/  ISETP.GE.AND P0, PT, R0, R5, PT ;  /* 0x000000050000720c */ /* 0x004fda0003f06270 */
[----:B------:R-:W-:Y:S05]  /*00f0*/  @P0 EXIT ;  /* 0x000000000000094d */ /* 0x000fea0003800000 */
[----:B------:R-:W-:Y:S01]  /*0100*/  STG.E desc[UR6][R2.64], R5 ;  /* 0x0000000502007986 */ /* 0x000fe2000c101906 */
[----:B------:R-:W-:Y:S05]  /*0110*/  EXIT ;  /* 0x000000000000794d */ /* 0x000fea0003800000 */
.L_x_0:
[----:B------:R-:W-:-:S00]  /*0120*/  BRA `(.L_x_0) ;  /* 0xfffffffc00fc7947 */ /* 0x000fc0000383ffff */
[----:B------:R-:W-:-:S00]  /*0130*/  NOP ;  /* 0x0000000000007918 */ /* 0x000fc00000000000 */
        /* <DEDUP_REMOVED lines=12> */
.L_x_11:


//--------------------- .text._Z13reduction_maxPi --------------------------
	.section	.text._Z13reduction_maxPi,"ax",@progbits
	.align	128
        .global         _Z13reduction_maxPi
        .type           _Z13reduction_maxPi,@function
        .size           _Z13reduction_maxPi,(.L_x_12 - _Z13reduction_maxPi)
        .other          _Z13reduction_maxPi,@"STO_CUDA_ENTRY STV_DEFAULT"
_Z13reduction_maxPi:
.text._Z13reduction_maxPi:
[----:B------:R-:W-:Y:S01]  /*0000*/  LDC R1, c[0x0][0x37c] ;  /* 0x0000df00ff017b82 */ /* 0x000fe20000000800 */
[----:B------:R-:W0:Y:S07]  /*0010*/  S2R R7, SR_TID.X ;  /* 0x0000000000077919 */ /* 0x000e2e0000002100 */
[----:B------:R-:W1:Y:S01]  /*0020*/  LDC.64 R2, c[0x0][0x380] ;  /* 0x0000e000ff027b82 */ /* 0x000e620000000a00 */
[----:B------:R-:W0:Y:S01]  /*0030*/  LDCU UR8, c[0x0][0x360] ;  /* 0x00006c00ff0877ac */ /* 0x000e220008000800 */
[----:B------:R-:W0:Y:S01]  /*0040*/  S2R R4, SR_CTAID.X ;  /* 0x0000000000047919 */ /* 0x000e220000002500 */
[----:B------:R-:W2:Y:S01]  /*0050*/  LDCU.64 UR6, c[0x0][0x358] ;  /* 0x00006b00ff0677ac */ /* 0x000ea20008000a00 */
[----:B0-----:R-:W-:-:S04]  /*0060*/  IMAD R5, R4, UR8, R7 ;  /* 0x0000000804057c24 */ /* 0x001fc8000f8e0207 */
[----:B-1----:R-:W-:-:S06]  /*0070*/  IMAD.WIDE.U32 R2, R5, 0x4, R2 ;  /* 0x0000000405027825 */ /* 0x002fcc00078e0002 */
[----:B--2---:R-:W2:Y:S01]  /*0080*/  LDG.E R2, desc[UR6][R2.64] ;  /* 0x0000000602027981 */ /* 0x004ea2000c1e1900 */
[----:B------:R-:W0:Y:S01]  /*0090*/  S2UR UR5, SR_CgaCtaId ;  /* 0x00000000000579c3 */ /* 0x000e220000008800 */
[----:B------:R-:W-:Y:S01]  /*00a0*/  UMOV UR4, 0x400 ;  /* 0x0000040000047882 */ /* 0x000fe20000000000 */
[----:B------:R-:W-:Y:S02]  /*00b0*/  UISETP.GE.U32.AND UP0, UPT, UR8, 0x2, UPT ;  /* 0x000000020800788c */ /* 0x000fe4000bf06070 */
[----:B0-----:R-:W-:-:S06]  /*00c0*/  ULEA UR4, UR5, UR4, 0x18 ;  /* 0x0000000405047291 */ /* 0x001fcc000f8ec0ff */
[----:B------:R-:W-:-:S05]  /*00d0*/  LEA R5, R7, UR4, 0x2 ;  /* 0x0000000407057c11 */ /* 0x000fca000f8e10ff */
[----:B--2---:R0:W-:Y:S01]  /*00e0*/  STS [R5], R2 ;  /* 0x0000000205007388 */ /* 0x0041e20000000800 */
[----:B------:R-:W-:Y:S06]  /*00f0*/  BAR.SYNC.DEFER_BLOCKING 0x0 ;  /* 0x0000000000007b1d */ /* 0x000fec0000010000 */
[----:B------:R-:W-:Y:S05]  /*0100*/  BRA.U !UP0, `(.L_x_1) ;  /* 0x00000001083c7547 */ /* 0x000fea000b800000 */
[----:B------:R-:W-:-:S07]  /*0110*/  IMAD.U32 R0, RZ, RZ, UR8 ;  /* 0x00000008ff007e24 */ /* 0x000fce000f8e00ff */
.L_x_4:
[--C-:B------:R-:W-:Y:S01]  /*0120*/  IMAD.MOV.U32 R6, RZ, RZ, R0.reuse ;  /* 0x000000ffff067224 */ /* 0x100fe200078e0000 */
[----:B------:R-:W-:Y:S01]  /*0130*/  SHF.R.U32.HI R0, RZ, 0x1, R0 ;  /* 0x00000001ff007819 */ /* 0x000fe20000011600 */
[----:B------:R-:W-:Y:S03]  /*0140*/  BSSY.RECONVERGENT B0, `(.L_x_2) ;  /* 0x0000008000007945 */ /* 0x000fe60003800200 */
[----:B------:R-:W-:-:S13]  /*0150*/  ISETP.GE.U32.AND P0, PT, R7, R0, PT ;  /* 0x000000000700720c */ /* 0x000fda0003f06070 */
[----:B-1----:R-:W-:Y:S05]  /*0160*/  @P0 BRA `(.L_x_3) ;  /* 0x0000000000140947 */ /* 0x002fea0003800000 */
[----:B------:R-:W-:Y:S01]  /*0170*/  IMAD R3, R0, 0x4, R5 ;  /* 0x0000000400037824 */ /* 0x000fe200078e0205 */
[----:B0-----:R-:W-:Y:S05]  /*0180*/  LDS R2, [R5] ;  /* 0x0000000005027984 */ /* 0x001fea0000000800 */
[----:B------:R-:W0:Y:S02]  /*0190*/  LDS R3, [R3] ;  /* 0x0000000003037984 */ /* 0x000e240000000800 */
[----:B0-----:R-:W-:-:S13]  /*01a0*/  ISETP.GE.AND P0, PT, R2, R3, PT ;  /* 0x000000030200720c */ /* 0x001fda0003f06270 */
[----:B------:R1:W-:Y:S02]  /*01b0*/  @!P0 STS [R5], R3 ;  /* 0x0000000305008388 */ /* 0x0003e40000000800 */
.L_x_3:
[----:B------:R-:W-:Y:S05]  /*01c0*/  BSYNC.RECONVERGENT B0 ;  /* 0x0000000000007941 */ /* 0x000fea0003800200 */
.L_x_2:
[----:B------:R-:W-:Y:S01]  /*01d0*/  BAR.SYNC.DEFER_BLOCKING 0x0 ;  /* 0x0000000000007b1d */ /* 0x000fe20000010000 */
[----:B------:R-:W-:-:S13]  /*01e0*/  ISETP.GT.U32.AND P0, PT, R6, 0x3, PT ;  /* 0x000000030600780c */ /* 0x000fda0003f04070 */
[----:B------:R-:W-:Y:S05]  /*01f0*/  @P0 BRA `(.L_x_4) ;  /* 0xfffffffc00c80947 */ /* 0x000fea000383ffff */
.L_x_1:
[----:B------:R-:W-:-:S13]  /*0200*/  ISETP.NE.AND P0, PT, R7, RZ, PT ;  /* 0x000000ff0700720c */ /* 0x000fda0003f05270 */
[----:B------:R-:W-:Y:S05]  /*0210*/  @P0 EXIT ;  /* 0x000000000000094d */ /* 0x000fea0003800000 */
[----:B------:R-:W2:Y:S01]  /*0220*/  S2UR UR5, SR_CgaCtaId ;  /* 0x00000000000579c3 */ /* 0x000ea20000008800 */
[----:B------:R-:W-:-:S07]  /*0230*/  UMOV UR4, 0x400 ;  /* 0x0000040000047882 */ /* 0x000fce0000000000 */
[----:B01----:R-:W0:Y:S01]  /*0240*/  LDC.64 R2, c[0x0][0x380] ;  /* 0x0000e000ff027b82 */ /* 0x003e220000000a00 */
[----:B--2---:R-:W-:Y:S01]  /*0250*/  ULEA UR4, UR5, UR4, 0x18 ;  /* 0x0000000405047291 */ /* 0x004fe2000f8ec0ff */
[----:B0-----:R-:W-:-:S08]  /*0260*/  IMAD.WIDE.U32 R2, R4, 0x4, R2 ;  /* 0x0000000404027825 */ /* 0x001fd000078e0002 */
[----:B------:R-:W0:Y:S04]  /*0270*/  LDS R5, [UR4] ;  /* 0x00000004ff057984 */ /* 0x000e280008000800 */
[----:B0-----:R-:W-:Y:S01]  /*0280*/  STG.E desc[UR6][R2.64], R5 ;  /* 0x0000000502007986 */ /* 0x001fe2000c101906 */
[----:B------:R-:W-:Y:S05]  /*0290*/  EXIT ;  /* 0x000000000000794d */ /* 0x000fea0003800000 */
.L_x_5:
        /* <DEDUP_REMOVED lines=14> */
.L_x_12:


//--------------------- .text._Z7zeroingPiS_i     --------------------------
	.section	.text._Z7zeroingPiS_i,"ax",@progbits
	.align	128
        .global         _Z7zeroingPiS_i
        .type           _Z7zeroingPiS_i,@function
        .size           _Z7zeroingPiS_i,(.L_x_13 - _Z7zeroingPiS_i)
        .other          _Z7zeroingPiS_i,@"STO_CUDA_ENTRY STV_DEFAULT"
_Z7zeroingPiS_i:
.text._Z7zeroingPiS_i:
[----:B------:R-:W-:Y:S01]  /*0000*/  LDC R1, c[0x0][0x37c] ;  /* 0x0000df00ff017b82 */ /* 0x000fe20000000800 */
[----:B------:R-:W0:Y:S07]  /*0010*/  S2R R0, SR_TID.X ;  /* 0x0000000000007919 */ /* 0x000e2e0000002100 */
[----:B------:R-:W0:Y:S01]  /*0020*/  S2UR UR6, SR_CTAID.X ;  /* 0x00000000000679c3 */ /* 0x000e220000002500 */
[----:B------:R-:W1:Y:S07]  /*0030*/  LDCU.64 UR4, c[0x0][0x358] ;  /* 0x00006b00ff0477ac */ /* 0x000e6e0008000a00 */
[----:B------:R-:W0:Y:S08]  /*0040*/  LDC R7, c[0x0][0x360] ;  /* 0x0000d800ff077b82 */ /* 0x000e300000000800 */
[----:B------:R-:W2:Y:S01]  /*0050*/  LDC.64 R2, c[0x0][0x380] ;  /* 0x0000e000ff027b82 */ /* 0x000ea20000000a00 */
[----:B0-----:R-:W-:Y:S01]  /*0060*/  IMAD R7, R7, UR6, R0 ;  /* 0x0000000607077c24 */ /* 0x001fe2000f8e0200 */
[----:B------:R-:W0:Y:S03]  /*0070*/  LDCU UR6, c[0x0][0x390] ;  /* 0x00007200ff0677ac */ /* 0x000e260008000800 */
[----:B--2---:R-:W-:-:S05]  /*0080*/  IMAD.WIDE R2, R7, 0x4, R2 ;  /* 0x0000000407027825 */ /* 0x004fca00078e0202 */
[----:B-1----:R-:W0:Y:S02]  /*0090*/  LDG.E R0, desc[UR4][R2.64] ;  /* 0x0000000402007981 */ /* 0x002e24000c1e1900 */
[----:B0-----:R-:W-:-:S13]  /*00a0*/  ISETP.GT.AND P0, PT, R0, UR6, PT ;  /* 0x0000000600007c0c */ /* 0x001fda000bf04270 */
[----:B------:R-:W-:Y:S05]  /*00b0*/  @!P0 EXIT ;  /* 0x000000000000894d */ /* 0x000fea0003800000 */
[----:B------:R-:W0:Y:S02]  /*00c0*/  LDC.64 R4, c[0x0][0x388] ;  /* 0x0000e200ff047b82 */ /* 0x000e240000000a00 */
[----:B0-----:R-:W-:-:S05]  /*00d0*/  IMAD.WIDE R4, R7, 0x4, R4 ;  /* 0x0000000407047825 */ /* 0x001fca00078e0204 */
[----:B------:R-:W-:Y:S04]  /*00e0*/  STG.E desc[UR4][R4.64], RZ ;  /* 0x000000ff04007986 */ /* 0x000fe8000c101904 */
[----:B------:R-:W-:Y:S01]  /*00f0*/  STG.E desc[UR4][R2.64], RZ ;  /* 0x000000ff02007986 */ /* 0x000fe2000c101904 */
[----:B------:R-:W-:Y:S05]  /*0100*/  EXIT ;  /* 0x000000000000794d */ /* 0x000fea0003800000 */
.L_x_6:
        /* <DEDUP_REMOVED lines=15> */
.L_x_13:


//--------------------- .text._Z18additional_summingPiS_ --------------------------
	.section	.text._Z18additional_summingPiS_,"ax",@progbits
	.align	128
        .global         _Z18additional_summingPiS_
        .type           _Z18additional_summingPiS_,@function
        .size           _Z18additional_summingPiS_,(.L_x_14 - _Z18additional_summingPiS_)
        .other          _Z18additional_summingPiS_,@"STO_CUDA_ENTRY STV_DEFAULT"
_Z18additional_summingPiS_:
.text._Z18additional_summingPiS_:
[----:B------:R-:W-:Y:S01]  /*0000*/  LDC R1, c[0x0][0x37c] ;  /* 0x0000df00ff017b82 */ /* 0x000fe20000000800 */
[----:B------:R-:W0:Y:S07]  /*0010*/  S2R R0, SR_TID.X ;  /* 0x0000000000007919 */ /* 0x000e2e0000002100 */
[----:B------:R-:W0:Y:S01]  /*0020*/  S2UR UR6, SR_CTAID.X ;  /* 0x00000000000679c3 */ /* 0x000e220000002500 */
[----:B------:R-:W1:Y:S07]  /*0030*/  LDCU.64 UR4, c[0x0][0x358] ;  /* 0x00006b00ff0477ac */ /* 0x000e6e0008000a00 */
[----:B------:R-:W0:Y:S08]  /*0040*/  LDC R9, c[0x0][0x360] ;  /* 0x0000d800ff097b82 */ /* 0x000e300000000800 */
[----:B------:R-:W2:Y:S08]  /*0050*/  LDC.64 R4, c[0x0][0x388] ;  /* 0x0000e200ff047b82 */ /* 0x000eb00000000a00 */
[----:B------:R-:W3:Y:S01]  /*0060*/  LDC.64 R6, c[0x0][0x380] ;  /* 0x0000e000ff067b82 */ /* 0x000ee20000000a00 */
[----:B0-----:R-:W-:-:S04]  /*0070*/  IMAD R9, R9, UR6, R0 ;  /* 0x0000000609097c24 */ /* 0x001fc8000f8e0200 */
[----:B--2---:R-:W-:-:S06]  /*0080*/  IMAD.WIDE.U32 R2, R9, 0x4, R4 ;  /* 0x0000000409027825 */ /* 0x004fcc00078e0004 */
[----:B-1----:R-:W2:Y:S04]  /*0090*/  LDG.E R2, desc[UR4][R2.64] ;  /* 0x0000000402027981 */ /* 0x002ea8000c1e1900 */
[----:B---3--:R-:W2:Y:S01]  /*00a0*/  LDG.E R7, desc[UR4][R6.64+0x3c] ;  /* 0x00003c0406077981 */ /* 0x008ea2000c1e1900 */
[----:B------:R-:W-:-:S05]  /*00b0*/  IADD3 R9, PT, PT, R9, 0x8000, RZ ;  /* 0x0000800009097810 */ /* 0x000fca0007ffe0ff */
[----:B------:R-:W-:Y:S01]  /*00c0*/  IMAD.WIDE.U32 R4, R9, 0x4, R4 ;  /* 0x0000000409047825 */ /* 0x000fe200078e0004 */
[----:B--2---:R-:W-:-:S05]  /*00d0*/  IADD3 R9, PT, PT, R2, R7, RZ ;  /* 0x0000000702097210 */ /* 0x004fca0007ffe0ff */
[----:B------:R-:W-:Y:S01]  /*00e0*/  STG.E desc[UR4][R4.64], R9 ;  /* 0x0000000904007986 */ /* 0x000fe2000c101904 */
[----:B------:R-:W-:Y:S05]  /*00f0*/  EXIT ;  /* 0x000000000000794d */ /* 0x000fea0003800000 */
.L_x_7:
        /* <DEDUP_REMOVED lines=16> */
.L_x_14:


//--------------------- .text._Z7summingPiS_      --------------------------
	.section	.text._Z7summingPiS_,"ax",@progbits
	.align	128
        .global         _Z7summingPiS_
        .type           _Z7summingPiS_,@function
        .size           _Z7summingPiS_,(.L_x_15 - _Z7summingPiS_)
        .other          _Z7summingPiS_,@"STO_CUDA_ENTRY STV_DEFAULT"
_Z7summingPiS_:
.text._Z7summingPiS_:
        /* <DEDUP_REMOVED lines=10> */
[----:B------:R-:W-:Y:S02]  /*00a0*/  UMOV UR4, 0x400 ;  /* 0x0000040000047882 */ /* 0x000fe40000000000 */
[----:B0-----:R-:W-:-:S06]  /*00b0*/  ULEA UR4, UR5, UR4, 0x18 ;  /* 0x0000000405047291 */ /* 0x001fcc000f8ec0ff */
[----:B------:R-:W-:-:S05]  /*00c0*/  LEA R17, R17, UR4, 0x2 ;  /* 0x0000000411117c11 */ /* 0x000fca000f8e10ff */
[----:B--2---:R0:W-:Y:S04]  /*00d0*/  STS [R17], R2 ;  /* 0x0000000211007388 */ /* 0x0041e80000000800 */
[----:B------:R-:W1:Y:S04]  /*00e0*/  LDS.128 R20, [UR4] ;  /* 0x00000004ff147984 */ /* 0x000e680008000c00 */
[----:B------:R-:W2:Y:S01]  /*00f0*/  LDS.128 R12, [UR4+0x10] ;  /* 0x00001004ff0c7984 */ /* 0x000ea20008000c00 */
[----:B0-----:R-:W0:Y:S03]  /*0100*/  LDC.64 R2, c[0x0][0x388] ;  /* 0x0000e200ff027b82 */ /* 0x001e260000000a00 */
[----:B------:R-:W3:Y:S04]  /*0110*/  LDS.128 R8, [UR4+0x20] ;  /* 0x00002004ff087984 */ /* 0x000ee80008000c00 */
[----:B------:R-:W4:Y:S01]  /*0120*/  LDS.128 R4, [UR4+0x30] ;  /* 0x00003004ff047984 */ /* 0x000f220008000c00 */
[----:B0-----:R-:W-:Y:S01]  /*0130*/  IMAD.WIDE.U32 R2, R0, 0x4, R2 ;  /* 0x0000000400027825 */ /* 0x001fe200078e0002 */
[----:B-1----:R-:W-:-:S04]  /*0140*/  IADD3 R20, PT, PT, R22, R20, R21 ;  /* 0x0000001416147210 */ /* 0x002fc80007ffe015 */
[----:B--2---:R-:W-:-:S04]  /*0150*/  IADD3 R12, PT, PT, R12, R20, R23 ;  /* 0x000000140c0c7210 */ /* 0x004fc80007ffe017 */
[----:B------:R-:W-:-:S04]  /*0160*/  IADD3 R12, PT, PT, R14, R12, R13 ;  /* 0x0000000c0e0c7210 */ /* 0x000fc80007ffe00d */
[----:B---3--:R-:W-:-:S04]  /*0170*/  IADD3 R8, PT, PT, R8, R12, R15 ;  /* 0x0000000c08087210 */ /* 0x008fc80007ffe00f */
[----:B------:R-:W-:-:S04]  /*0180*/  IADD3 R8, PT, PT, R10, R8, R9 ;  /* 0x000000080a087210 */ /* 0x000fc80007ffe009 */
[----:B----4-:R-:W-:-:S04]  /*0190*/  IADD3 R4, PT, PT, R4, R8, R11 ;  /* 0x0000000804047210 */ /* 0x010fc80007ffe00b */
[----:B------:R-:W-:-:S05]  /*01a0*/  IADD3 R4, PT, PT, R6, R4, R5 ;  /* 0x0000000406047210 */ /* 0x000fca0007ffe005 */
[----:B------:R-:W-:Y:S01]  /*01b0*/  STS [UR4], R4 ;  /* 0x00000004ff007988 */ /* 0x000fe20008000804 */
[----:B------:R-:W-:Y:S06]  /*01c0*/  BAR.SYNC.DEFER_BLOCKING 0x0 ;  /* 0x0000000000007b1d */ /* 0x000fec0000010000 */
[----:B------:R-:W0:Y:S04]  /*01d0*/  LDS R5, [UR4] ;  /* 0x00000004ff057984 */ /* 0x000e280008000800 */
[----:B0-----:R-:W-:Y:S01]  /*01e0*/  STG.E desc[UR6][R2.64], R5 ;  /* 0x0000000502007986 */ /* 0x001fe2000c101906 */
[----:B------:R-:W-:Y:S05]  /*01f0*/  EXIT ;  /* 0x000000000000794d */ /* 0x000fea0003800000 */
.L_x_8:
        /* <DEDUP_REMOVED lines=16> */
.L_x_15:


//--------------------- .text._Z18bin_multiplicationPiS_S_S_ --------------------------
	.section	.text._Z18bin_multiplicationPiS_S_S_,"ax",@progbits
	.align	128
        .global         _Z18bin_multiplicationPiS_S_S_
        .type           _Z18bin_multiplicationPiS_S_S_,@function
        .size           _Z18bin_multiplicationPiS_S_S_,(.L_x_16 - _Z18bin_multiplicationPiS_S_S_)
        .other          _Z18bin_multiplicationPiS_S_S_,@"STO_CUDA_ENTRY STV_DEFAULT"
_Z18bin_multiplicationPiS_S_S_:
.text._Z18bin_multiplicationPiS_S_S_:
[----:B------:R-:W-:Y:S01]  /*0000*/  LDC R1, c[0x0][0x37c] ;  /* 0x0000df00ff017b82 */ /* 0x000fe20000000800 */
[----:B------:R-:W0:Y:S07]  /*0010*/  S2R R13, SR_TID.X ;  /* 0x00000000000d7919 */ /* 0x000e2e0000002100 */
[----:B------:R-:W0:Y:S01]  /*0020*/  S2UR UR6, SR_CTAID.X ;  /* 0x00000000000679c3 */ /* 0x000e220000002500 */
[----:B------:R-:W1:Y:S07]  /*0030*/  LDCU.64 UR4, c[0x0][0x358] ;  /* 0x00006b00ff0477ac */ /* 0x000e6e0008000a00 */
[----:B------:R-:W0:Y:S08]  /*0040*/  LDC R11, c[0x0][0x360] ;  /* 0x0000d800ff0b7b82 */ /* 0x000e300000000800 */
[----:B------:R-:W2:Y:S08]  /*0050*/  LDC.64 R4, c[0x0][0x398] ;  /* 0x0000e600ff047b82 */ /* 0x000eb00000000a00 */
[----:B------:R-:W3:Y:S01]  /*0060*/  LDC.64 R2, c[0x0][0x380] ;  /* 0x0000e000ff027b82 */ /* 0x000ee20000000a00 */
[----:B0-----:R-:W-:-:S07]  /*0070*/  IMAD R11, R11, UR6, R13 ;  /* 0x000000060b0b7c24 */ /* 0x001fce000f8e020d */
[----:B------:R-:W0:Y:S01]  /*0080*/  LDC.64 R6, c[0x0][0x390] ;  /* 0x0000e400ff067b82 */ /* 0x000e220000000a00 */
[----:B--2---:R-:W-:-:S07]  /*0090*/  IMAD.WIDE.U32 R4, R13, 0x4, R4 ;  /* 0x000000040d047825 */ /* 0x004fce00078e0004 */
[----:B------:R-:W2:Y:S01]  /*00a0*/  LDC.64 R8, c[0x0][0x388] ;  /* 0x0000e200ff087b82 */ /* 0x000ea20000000a00 */
[----:B-1----:R-:W4:Y:S01]  /*00b0*/  LDG.E R5, desc[UR4][R4.64] ;  /* 0x0000000404057981 */ /* 0x002f22000c1e1900 */
[----:B---3--:R-:W-:-:S05]  /*00c0*/  IMAD.WIDE R2, R11, 0x4, R2 ;  /* 0x000000040b027825 */ /* 0x008fca00078e0202 */
[----:B------:R-:W4:Y:S01]  /*00d0*/  LDG.E R0, desc[UR4][R2.64] ;  /* 0x0000000402007981 */ /* 0x000f22000c1e1900 */
[----:B0-----:R-:W-:-:S04]  /*00e0*/  IMAD.WIDE R6, R11, 0x4, R6 ;  /* 0x000000040b067825 */ /* 0x001fc800078e0206 */
[----:B--2---:R-:W-:-:S04]  /*00f0*/  IMAD.WIDE.U32 R8, R13, 0x4, R8 ;  /* 0x000000040d087825 */ /* 0x004fc800078e0008 */
[----:B----4-:R-:W-:-:S05]  /*0100*/  IMAD R11, R0, R5, RZ ;  /* 0x00000005000b7224 */ /* 0x010fca00078e02ff */
[----:B------:R-:W-:Y:S04]  /*0110*/  STG.E desc[UR4][R6.64], R11 ;  /* 0x0000000b06007986 */ /* 0x000fe8000c101904 */
[----:B------:R-:W2:Y:S04]  /*0120*/  LDG.E R9, desc[UR4][R8.64] ;  /* 0x0000000408097981 */ /* 0x000ea8000c1e1900 */
[----:B------:R-:W2:Y:S02]  /*0130*/  LDG.E R0, desc[UR4][R2.64] ;  /* 0x0000000402007981 */ /* 0x000ea4000c1e1900 */
[----:B--2---:R-:W-:-:S05]  /*0140*/  IMAD R13, R0, R9, RZ ;  /* 0x00000009000d7224 */ /* 0x004fca00078e02ff */
[----:B------:R-:W-:Y:S01]  /*0150*/  STG.E desc[UR4][R2.64], R13 ;  /* 0x0000000d02007986 */ /* 0x000fe2000c101904 */
[----:B------:R-:W-:Y:S05]  /*0160*/  EXIT ;  /* 0x000000000000794d */ /* 0x000fea0003800000 */
.L_x_9:
        /* <DEDUP_REMOVED lines=9> */
.L_x_16:


//--------------------- .text._Z8T_binaryPiS_     --------------------------
	.section	.text._Z8T_binaryPiS_,"ax",@progbits
	.align	128
        .global         _Z8T_binaryPiS_
        .type           _Z8T_binaryPiS_,@function
        .size           _Z8T_binaryPiS_,(.L_x_17 - _Z8T_binaryPiS_)
        .other          _Z8T_binaryPiS_,@"STO_CUDA_ENTRY STV_DEFAULT"
_Z8T_binaryPiS_:
.text._Z8T_binaryPiS_:
[----:B------:R-:W-:Y:S01]  /*0000*/  LDC R1, c[0x0][0x37c] ;  /* 0x0000df00ff017b82 */ /* 0x000fe20000000800 */
[----:B------:R-:W0:Y:S07]  /*0010*/  S2R R9, SR_TID.X ;  /* 0x0000000000097919 */ /* 0x000e2e0000002100 */
[----:B------:R-:W0:Y:S01]  /*0020*/  LDC.64 R2, c[0x0][0x388] ;  /* 0x0000e200ff027b82 */ /* 0x000e220000000a00 */
[----:B------:R-:W1:Y:S01]  /*0030*/  LDCU.64 UR4, c[0x0][0x358] ;  /* 0x00006b00ff0477ac */ /* 0x000e620008000a00 */
[----:B0-----:R-:W-:-:S05]  /*0040*/  IMAD.WIDE.U32 R2, R9, 0x4, R2 ;  /* 0x0000000409027825 */ /* 0x001fca00078e0002 */
[----:B-1----:R0:W2:Y:S01]  /*0050*/  LDG.E R0, desc[UR4][R2.64] ;  /* 0x0000000402007981 */ /* 0x0020a2000c1e1900 */
[----:B------:R-:W1:Y:S08]  /*0060*/  S2UR UR6, SR_CTAID.X ;  /* 0x00000000000679c3 */ /* 0x000e700000002500 */
[----:B0-----:R-:W0:Y:S01]  /*0070*/  LDC.64 R2, c[0x0][0x380] ;  /* 0x0000e000ff027b82 */ /* 0x001e220000000a00 */
[----:B--2---:R-:W2:Y:S01]  /*0080*/  I2F.U32.RP R6, R0 ;  /* 0x0000000000067306 */ /* 0x004ea20000209000 */
[----:B------:R-:W-:-:S02]  /*0090*/  IADD3 R7, PT, PT, RZ, -R0, RZ ;  /* 0x80000000ff077210 */ /* 0x000fc40007ffe0ff */
[----:B------:R-:W-:-:S05]  /*00a0*/  ISETP.NE.U32.AND P2, PT, R0, RZ, PT ;  /* 0x000000ff0000720c */ /* 0x000fca0003f45070 */
[----:B--2---:R-:W2:Y:S02]  /*00b0*/  MUFU.RCP R6, R6 ;  /* 0x0000000600067308 */ /* 0x004ea40000001000 */
[----:B--2---:R-:W-:-:S06]  /*00c0*/  IADD3 R4, PT, PT, R6, 0xffffffe, RZ ;  /* 0x0ffffffe06047810 */ /* 0x004fcc0007ffe0ff */
[----:B------:R2:W3:Y:S02]  /*00d0*/  F2I.FTZ.U32.TRUNC.NTZ R5, R4 ;  /* 0x0000000400057305 */ /* 0x0004e4000021f000 */
[----:B--2---:R-:W-:Y:S02]  /*00e0*/  IMAD.MOV.U32 R4, RZ, RZ, RZ ;  /* 0x000000ffff047224 */ /* 0x004fe400078e00ff */
[----:B---3--:R-:W-:-:S04]  /*00f0*/  IMAD R7, R7, R5, RZ ;  /* 0x0000000507077224 */ /* 0x008fc800078e02ff */
[----:B------:R-:W-:Y:S02]  /*0100*/  IMAD.HI.U32 R5, R5, R7, R4 ;  /* 0x0000000705057227 */ /* 0x000fe400078e0004 */
[----:B------:R-:W2:Y:S04]  /*0110*/  LDC R4, c[0x0][0x360] ;  /* 0x0000d800ff047b82 */ /* 0x000ea80000000800 */
[----:B-1----:R-:W-:-:S05]  /*0120*/  IMAD.HI.U32 R5, R5, UR6, RZ ;  /* 0x0000000605057c27 */ /* 0x002fca000f8e00ff */
[----:B------:R-:W-:-:S05]  /*0130*/  IADD3 R7, PT, PT, -R5, RZ, RZ ;  /* 0x000000ff05077210 */ /* 0x000fca0007ffe1ff */
[----:B------:R-:W-:-:S05]  /*0140*/  IMAD R7, R0, R7, UR6 ;  /* 0x0000000600077e24 */ /* 0x000fca000f8e0207 */
[----:B------:R-:W-:-:S13]  /*0150*/  ISETP.GE.U32.AND P0, PT, R7, R0, PT ;  /* 0x000000000700720c */ /* 0x000fda0003f06070 */
[----:B------:R-:W-:Y:S01]  /*0160*/  @P0 IMAD.IADD R7, R7, 0x1, -R0 ;  /* 0x0000000107070824 */ /* 0x000fe200078e0a00 */
[----:B------:R-:W-:-:S04]  /*0170*/  @P0 IADD3 R5, PT, PT, R5, 0x1, RZ ;  /* 0x0000000105050810 */ /* 0x000fc80007ffe0ff */
[----:B------:R-:W-:Y:S01]  /*0180*/  ISETP.GE.U32.AND P1, PT, R7, R0, PT ;  /* 0x000000000700720c */ /* 0x000fe20003f26070 */
[----:B--2---:R-:W-:-:S04]  /*0190*/  IMAD R7, R4, UR6, R9 ;  /* 0x0000000604077c24 */ /* 0x004fc8000f8e0209 */
[----:B0-----:R-:W-:-:S08]  /*01a0*/  IMAD.WIDE R2, R7, 0x4, R2 ;  /* 0x0000000407027825 */ /* 0x001fd000078e0202 */
[----:B------:R-:W-:Y:S02]  /*01b0*/  @P1 IADD3 R5, PT, PT, R5, 0x1, RZ ;  /* 0x0000000105051810 */ /* 0x000fe40007ffe0ff */
[----:B------:R-:W-:-:S04]  /*01c0*/  @!P2 LOP3.LUT R5, RZ, R0, RZ, 0x33, !PT ;  /* 0x00000000ff05a212 */ /* 0x000fc800078e33ff */
[----:B------:R-:W-:-:S05]  /*01d0*/  LOP3.LUT R5, R5, 0x1, RZ, 0xc0, !PT ;  /* 0x0000000105057812 */ /* 0x000fca00078ec0ff */
[----:B------:R-:W-:Y:S01]  /*01e0*/  STG.E desc[UR4][R2.64], R5 ;  /* 0x0000000502007986 */ /* 0x000fe2000c101904 */
[----:B------:R-:W-:Y:S05]  /*01f0*/  EXIT ;  /* 0x000000000000794d */ /* 0x000fea0003800000 */
.L_x_10:
        /* <DEDUP_REMOVED lines=16> */
.L_x_17:


//--------------------- .nv.shared._Z9cycle_maxPii --------------------------
	.section	.nv.shared._Z9cycle_maxPii,"aw",@nobits
	.sectionflags	@""
	.align	16
	.zero		1024


//--------------------- .nv.shared.reserved.0     --------------------------
	.section	.nv.shared.reserved.0,"aw",@nobits
	.weak		__nv_reservedSMEM_offset_0_alias
	.size		__nv_reservedSMEM_offset_0_alias, 0, 64
	.other		__nv_reservedSMEM_offset_0_alias,@"STO_CUDA_RESERVED_SHARED STV_DEFAULT"
__nv_reservedSMEM_offset_0_alias:
	.zero		0
	.zero		64


//--------------------- .nv.shared._Z13reduction_maxPi --------------------------
	.section	.nv.shared._Z13reduction_maxPi,"aw",@nobits
	.sectionflags	@""
	.align	16
	.zero		1024


//--------------------- .nv.shared._Z7zeroingPiS_i --------------------------
	.section	.nv.shared._Z7zeroingPiS_i,"aw",@nobits
	.sectionflags	@""
	.align	16
	.zero		1024


//--------------------- .nv.shared._Z18additional_summingPiS_ --------------------------
	.section	.nv.shared._Z18additional_summingPiS_,"aw",@nobits
	.sectionflags	@""
	.align	16
	.zero		1024


//--------------------- .nv.shared._Z7summingPiS_ --------------------------
	.section	.nv.shared._Z7summingPiS_,"aw",@nobits
	.sectionflags	@""
	.align	16
	.zero		1024


//--------------------- .nv.shared._Z18bin_multiplicationPiS_S_S_ --------------------------
	.section	.nv.shared._Z18bin_multiplicationPiS_S_S_,"aw",@nobits
	.sectionflags	@""
	.align	16
	.zero		1024


//--------------------- .nv.shared._Z8T_binaryPiS_ --------------------------
	.section	.nv.shared._Z8T_binaryPiS_,"aw",@nobits
	.sectionflags	@""
	.align	16
	.zero		1024


//--------------------- .nv.constant0._Z9cycle_maxPii --------------------------
	.section	.nv.constant0._Z9cycle_maxPii,"a",@progbits
	.sectionflags	@""
	.align	4
.nv.constant0._Z9cycle_maxPii:
	.zero		908


//--------------------- .nv.constant0._Z13reduction_maxPi --------------------------
	.section	.nv.constant0._Z13reduction_maxPi,"a",@progbits
	.sectionflags	@""
	.align	4
.nv.constant0._Z13reduction_maxPi:
	.zero		904


//--------------------- .nv.constant0._Z7zeroingPiS_i --------------------------
	.section	.nv.constant0._Z7zeroingPiS_i,"a",@progbits
	.sectionflags	@""
	.align	4
.nv.constant0._Z7zeroingPiS_i:
	.zero		916


//--------------------- .nv.constant0._Z18additional_summingPiS_ --------------------------
	.section	.nv.constant0._Z18additional_summingPiS_,"a",@progbits
	.sectionflags	@""
	.align	4
.nv.constant0._Z18additional_summingPiS_:
	.zero		912


//--------------------- .nv.constant0._Z7summingPiS_ --------------------------
	.section	.nv.constant0._Z7summingPiS_,"a",@progbits
	.sectionflags	@""
	.align	4
.nv.constant0._Z7summingPiS_:
	.zero		912


//--------------------- .nv.constant0._Z18bin_multiplicationPiS_S_S_ --------------------------
	.section	.nv.constant0._Z18bin_multiplicationPiS_S_S_,"a",@progbits
	.sectionflags	@""
	.align	4
.nv.constant0._Z18bin_multiplicationPiS_S_S_:
	.zero		928


//--------------------- .nv.constant0._Z8T_binaryPiS_ --------------------------
	.section	.nv.constant0._Z8T_binaryPiS_,"a",@progbits
	.sectionflags	@""
	.align	4
.nv.constant0._Z8T_binaryPiS_:
	.zero		912


//--------------------- SYMBOLS --------------------------

	.type		.nv.reservedSmem.offset0,@object
	.size		.nv.reservedSmem.offset0,0x4
	.type		.nv.reservedSmem.cap,@object
	.size		.nv.reservedSmem.cap,0x4
